//
// Generated by NVIDIA NVVM Compiler
//
// Compiler Build ID: CL-36424714
// Cuda compilation tools, release 13.0, V13.0.88
// Based on NVVM 20.0.0
//

.version 9.0
.target sm_100
.address_size 64

	// .globl	_Z13processMatrixPiS_i

.visible .entry _Z13processMatrixPiS_i(
	.param .u64 .ptr .align 1 _Z13processMatrixPiS_i_param_0,
	.param .u64 .ptr .align 1 _Z13processMatrixPiS_i_param_1,
	.param .u32 _Z13processMatrixPiS_i_param_2
)
{
	.reg .pred 	%p<11>;
	.reg .b32 	%r<73>;
	.reg .b64 	%rd<15>;

	ld.param.u64 	%rd3, [_Z13processMatrixPiS_i_param_0];
	ld.param.u64 	%rd4, [_Z13processMatrixPiS_i_param_1];
	ld.param.u32 	%r33, [_Z13processMatrixPiS_i_param_2];
	cvta.to.global.u64 	%rd1, %rd4;
	cvta.to.global.u64 	%rd2, %rd3;
	mov.u32 	%r34, %tid.x;
	mov.u32 	%r35, %ctaid.x;
	mov.u32 	%r36, %ntid.x;
	mad.lo.s32 	%r1, %r35, %r36, %r34;
	mov.u32 	%r37, %tid.y;
	mov.u32 	%r38, %ctaid.y;
	mov.u32 	%r39, %ntid.y;
	mad.lo.s32 	%r40, %r38, %r39, %r37;
	max.s32 	%r41, %r1, %r40;
	setp.ge.s32 	%p1, %r41, %r33;
	@%p1 bra 	$L__BB0_17;
	setp.ne.s32 	%p2, %r1, %r40;
	@%p2 bra 	$L__BB0_3;
	mad.lo.s32 	%r58, %r33, %r1, %r1;
	mul.wide.u32 	%rd13, %r58, 4;
	add.s64 	%rd14, %rd1, %rd13;
	mov.b32 	%r59, 0;
	st.global.u32 	[%rd14], %r59;
	bra.uni 	$L__BB0_17;
$L__BB0_3:
	setp.ge.s32 	%p3, %r1, %r40;
	@%p3 bra 	$L__BB0_13;
	mad.lo.s32 	%r3, %r33, %r1, %r40;
	mul.wide.s32 	%rd9, %r3, 4;
	add.s64 	%rd10, %rd2, %rd9;
	ld.global.u32 	%r4, [%rd10];
	setp.lt.s32 	%p6, %r4, 1;
	mov.b32 	%r69, 1;
	@%p6 bra 	$L__BB0_12;
	and.b32  	%r5, %r4, 3;
	setp.lt.u32 	%p7, %r4, 4;
	mov.b32 	%r67, 1;
	mov.u32 	%r69, %r67;
	@%p7 bra 	$L__BB0_9;
	and.b32  	%r52, %r4, 2147483644;
	neg.s32 	%r60, %r52;
	mov.b32 	%r69, 1;
	mov.b32 	%r61, 2;
$L__BB0_7:
	add.s32 	%r53, %r61, -1;
	mul.lo.s32 	%r54, %r53, %r69;
	add.s32 	%r55, %r61, 2;
	mul.lo.s32 	%r56, %r61, %r54;
	mad.lo.s32 	%r57, %r56, %r61, %r56;
	mul.lo.s32 	%r69, %r55, %r57;
	add.s32 	%r61, %r61, 4;
	add.s32 	%r60, %r60, 4;
	setp.ne.s32 	%p8, %r60, 0;
	@%p8 bra 	$L__BB0_7;
	add.s32 	%r67, %r61, -1;
$L__BB0_9:
	setp.eq.s32 	%p9, %r5, 0;
	@%p9 bra 	$L__BB0_12;
	neg.s32 	%r66, %r5;
$L__BB0_11:
	.pragma "nounroll";
	mul.lo.s32 	%r69, %r67, %r69;
	add.s32 	%r67, %r67, 1;
	add.s32 	%r66, %r66, 1;
	setp.ne.s32 	%p10, %r66, 0;
	@%p10 bra 	$L__BB0_11;
$L__BB0_12:
	add.s64 	%rd12, %rd1, %rd9;
	st.global.u32 	[%rd12], %r69;
	bra.uni 	$L__BB0_17;
$L__BB0_13:
	mad.lo.s32 	%r25, %r33, %r1, %r40;
	mul.wide.u32 	%rd5, %r25, 4;
	add.s64 	%rd6, %rd2, %rd5;
	ld.global.u32 	%r71, [%rd6];
	setp.lt.s32 	%p4, %r71, 1;
	mov.b32 	%r72, 0;
	@%p4 bra 	$L__BB0_16;
	mov.b32 	%r72, 0;
$L__BB0_15:
	mul.hi.u32 	%r44, %r71, -858993459;
	shr.u32 	%r30, %r44, 3;
	mul.lo.s32 	%r45, %r30, 10;
	sub.s32 	%r46, %r71, %r45;
	add.s32 	%r72, %r72, %r46;
	setp.gt.u32 	%p5, %r71, 9;
	mov.u32 	%r71, %r30;
	@%p5 bra 	$L__BB0_15;
$L__BB0_16:
	add.s64 	%rd8, %rd1, %rd5;
	st.global.u32 	[%rd8], %r72;
$L__BB0_17:
	ret;

}


// ===== COMPILED SASS (sm_100) =====

	.target	sm_100

	.elftype	@"ET_EXEC"


//--------------------- .note.nv.tkinfo           --------------------------
	.section	.note.nv.tkinfo,"",@"SHT_NOTE"
	.sectionflags	@"SHF_NOTE_NV_TKINFO"
	.tkinfo
        /*0018*/ 	.word	0x00000002
        /*0030*/ 	.string	""
        /*0030*/ 	.string	"ptxas"
        /*0030*/ 	.string	"Cuda compilation tools, release 13.0, V13.0.88"
        /*0030*/ 	.string	"Build cuda_13.0.r13.0/compiler.36424714_0"
        /*0030*/ 	.string	"-arch sm_100 -m 64 "



//--------------------- .note.nv.cuinfo           --------------------------
	.section	.note.nv.cuinfo,"",@"SHT_NOTE"
	.sectionflags	@"SHF_NOTE_NV_CUINFO"
        /*0018*/ 	.short	0x0002
        /*001a*/ 	.short	0x0064
        /*001c*/ 	.short	0x0082
	.zero		2


//--------------------- .nv.info                  --------------------------
	.section	.nv.info,"",@"SHT_CUDA_INFO"
	.align	4


	//----- nvinfo : EIATTR_REGCOUNT
	.align		4
        /*0000*/ 	.byte	0x04, 0x2f
        /*0002*/ 	.short	(.L_1 - .L_0)
	.align		4
.L_0:
        /*0004*/ 	.word	index@(_Z13processMatrixPiS_i)
        /*0008*/ 	.word	0x0000000b


	//----- nvinfo : EIATTR_FRAME_SIZE
	.align		4
.L_1:
        /*000c*/ 	.byte	0x04, 0x11
        /*000e*/ 	.short	(.L_3 - .L_2)
	.align		4
.L_2:
        /*0010*/ 	.word	index@(_Z13processMatrixPiS_i)
        /*0014*/ 	.word	0x00000000


	//----- nvinfo : EIATTR_MIN_STACK_SIZE
	.align		4
.L_3:
        /*0018*/ 	.byte	0x04, 0x12
        /*001a*/ 	.short	(.L_5 - .L_4)
	.align		4
.L_4:
        /*001c*/ 	.word	index@(_Z13processMatrixPiS_i)
        /*0020*/ 	.word	0x00000000
.L_5:


//--------------------- .nv.compat                --------------------------
	.section	.nv.compat,"",@"SHT_CUDA_COMPAT_INFO"
	.align	4
        /*0000*/ 	.byte	0x02, 0x09, 0x00, 0x00, 0x02, 0x02, 0x01, 0x00, 0x02, 0x05, 0x05, 0x00, 0x03, 0x07, 0x01, 0x01
        /*0010*/ 	.byte	0x02, 0x03, 0x00, 0x00, 0x02, 0x06, 0x01, 0x00, 0x04, 0x0b, 0x08, 0x00, 0x09, 0x00, 0x00, 0x00
        /*0020*/ 	.byte	0x00, 0x00, 0x00, 0x00


//--------------------- .nv.info._Z13processMatrixPiS_i --------------------------
	.section	.nv.info._Z13processMatrixPiS_i,"",@"SHT_CUDA_INFO"
	.sectionflags	@""
	.align	4


	//----- nvinfo : EIATTR_CUDA_API_VERSION
	.align		4
        /*0000*/ 	.byte	0x04, 0x37
        /*0002*/ 	.short	(.L_7 - .L_6)
.L_6:
        /*0004*/ 	.word	0x00000082


	//----- nvinfo : EIATTR_KPARAM_INFO
	.align		4
.L_7:
        /*0008*/ 	.byte	0x04, 0x17
        /*000a*/ 	.short	(.L_9 - .L_8)
.L_8:
        /*000c*/ 	.word	0x00000000
        /*0010*/ 	.short	0x0002
        /*0012*/ 	.short	0x0010
        /*0014*/ 	.byte	0x00, 0xf0, 0x11, 0x00


	//----- nvinfo : EIATTR_KPARAM_INFO
	.align		4
.L_9:
        /*0018*/ 	.byte	0x04, 0x17
        /*001a*/ 	.short	(.L_11 - .L_10)
.L_10:
        /*001c*/ 	.word	0x00000000
        /*0020*/ 	.short	0x0001
        /*0022*/ 	.short	0x0008
        /*0024*/ 	.byte	0x00, 0xf5, 0x21, 0x00


	//----- nvinfo : EIATTR_KPARAM_INFO
	.align		4
.L_11:
        /*0028*/ 	.byte	0x04, 0x17
        /*002a*/ 	.short	(.L_13 - .L_12)
.L_12:
        /*002c*/ 	.word	0x00000000
        /*0030*/ 	.short	0x0000
        /*0032*/ 	.short	0x0000
        /*0034*/ 	.byte	0x00, 0xf5, 0x21, 0x00


	//----- nvinfo : EIATTR_SPARSE_MMA_MASK
	.align		4
.L_13:
        /*0038*/ 	.byte	0x03, 0x50
        /*003a*/ 	.short	0x0000


	//----- nvinfo : EIATTR_MAXREG_COUNT
	.align		4
        /*003c*/ 	.byte	0x03, 0x1b
        /*003e*/ 	.short	0x00ff


	//----- nvinfo : EIATTR_MERCURY_ISA_VERSION
	.align		4
        /*0040*/ 	.byte	0x03, 0x5f
        /*0042*/ 	.short	0x0101


	//----- nvinfo : EIATTR_VRC_CTA_INIT_COUNT
	.align		4
        /*0044*/ 	.byte	0x02, 0x4a
	.zero		1
	.zero		1


	//----- nvinfo : EIATTR_EXIT_INSTR_OFFSETS
	.align		4
        /*0048*/ 	.byte	0x04, 0x1c
        /*004a*/ 	.short	(.L_15 - .L_14)


	//   ....[0]....
.L_14:
        /*004c*/ 	.word	0x000000c0


	//   ....[1]....
        /*0050*/ 	.word	0x00000130


	//   ....[2]....
        /*0054*/ 	.word	0x00000810


	//   ....[3]....
        /*0058*/ 	.word	0x00000960


	//----- nvinfo : EIATTR_CRS_STACK_SIZE
	.align		4
.L_15:
        /*005c*/ 	.byte	0x04, 0x1e
        /*005e*/ 	.short	(.L_17 - .L_16)
.L_16:
        /*0060*/ 	.word	0x00000000


	//----- nvinfo : EIATTR_CBANK_PARAM_SIZE
	.align		4
.L_17:
        /*0064*/ 	.byte	0x03, 0x19
        /*0066*/ 	.short	0x0014


	//----- nvinfo : EIATTR_PARAM_CBANK
	.align		4
        /*0068*/ 	.byte	0x04, 0x0a
        /*006a*/ 	.short	(.L_19 - .L_18)
	.align		4
.L_18:
        /*006c*/ 	.word	index@(.nv.constant0._Z13processMatrixPiS_i)
        /*0070*/ 	.short	0x0380
        /*0072*/ 	.short	0x0014


	//----- nvinfo : EIATTR_SW_WAR
	.align		4
.L_19:
        /*0074*/ 	.byte	0x04, 0x36
        /*0076*/ 	.short	(.L_21 - .L_20)
.L_20:
        /*0078*/ 	.word	0x00000008
.L_21:


//--------------------- .nv.callgraph             --------------------------
	.section	.nv.callgraph,"",@"SHT_CUDA_CALLGRAPH"
	.align	4
	.sectionentsize	8
	.align		4
        /*0000*/ 	.word	0x00000000
	.align		4
        /*0004*/ 	.word	0xffffffff
	.align		4
        /*0008*/ 	.word	0x00000000
	.align		4
        /*000c*/ 	.word	0xfffffffe
	.align		4
        /*0010*/ 	.word	0x00000000
	.align		4
        /*0014*/ 	.word	0xfffffffd
	.align		4
        /*0018*/ 	.word	0x00000000
	.align		4
        /*001c*/ 	.word	0xfffffffc


//--------------------- .text._Z13processMatrixPiS_i --------------------------
	.section	.text._Z13processMatrixPiS_i,"ax",@progbits
	.align	128
        .global         _Z13processMatrixPiS_i
        .type           _Z13processMatrixPiS_i,@function
        .size           _Z13processMatrixPiS_i,(.L_x_18 - _Z13processMatrixPiS_i)
        .other          _Z13processMatrixPiS_i,@"STO_CUDA_ENTRY STV_DEFAULT"
_Z13processMatrixPiS_i:
.text._Z13processMatrixPiS_i:
[----:B------:R-:W-:Y:S01]  /*0000*/  LDC R1, c[0x0][0x37c] ;  /* 0x0000df00ff017b82 */ /* 0x000fe20000000800 */
[----:B------:R-:W0:Y:S07]  /*0010*/  S2R R0, SR_TID.X ;  /* 0x0000000000007919 */ /* 0x000e2e0000002100 */
[----:B------:R-:W0:Y:S01]  /*0020*/  LDC R3, c[0x0][0x360] ;  /* 0x0000d800ff037b82 */ /* 0x000e220000000800 */
[----:B------:R-:W1:Y:S01]  /*0030*/  LDCU UR6, c[0x0][0x390] ;  /* 0x00007200ff0677ac */ /* 0x000e620008000800 */
[----:B------:R-:W2:Y:S06]  /*0040*/  S2R R5, SR_TID.Y ;  /* 0x0000000000057919 */ /* 0x000eac0000002200 */
[----:B------:R-:W0:Y:S08]  /*0050*/  S2UR UR4, SR_CTAID.X ;  /* 0x00000000000479c3 */ /* 0x000e300000002500 */
[----:B------:R-:W2:Y:S08]  /*0060*/  S2UR UR5, SR_CTAID.Y ;  /* 0x00000000000579c3 */ /* 0x000eb00000002600 */
[----:B------:R-:W2:Y:S01]  /*0070*/  LDC R2, c[0x0][0x364] ;  /* 0x0000d900ff027b82 */ /* 0x000ea20000000800 */
[----:B0-----:R-:W-:-:S02]  /*0080*/  IMAD R0, R3, UR4, R0 ;  /* 0x0000000403007c24 */ /* 0x001fc4000f8e0200 */
[----:B--2---:R-:W-:-:S05]  /*0090*/  IMAD R5, R2, UR5, R5 ;  /* 0x0000000502057c24 */ /* 0x004fca000f8e0205 */
[----:B------:R-:W-:-:S04]  /*00a0*/  VIMNMX R2, PT, PT, R0, R5, !PT ;  /* 0x0000000500027248 */ /* 0x000fc80007fe0100 */
[----:B-1----:R-:W-:-:S13]  /*00b0*/  ISETP.GE.AND P0, PT, R2, UR6, PT ;  /* 0x0000000602007c0c */ /* 0x002fda000bf06270 */
[----:B------:R-:W-:Y:S05]  /*00c0*/  @P0 EXIT ;  /* 0x000000000000094d */ /* 0x000fea0003800000 */
[----:B------:R-:W-:Y:S01]  /*00d0*/  ISETP.NE.AND P0, PT, R0, R5, PT ;  /* 0x000000050000720c */ /* 0x000fe20003f05270 */
[----:B------:R-:W0:-:S12]  /*00e0*/  LDCU.64 UR4, c[0x0][0x358] ;  /* 0x00006b00ff0477ac */ /* 0x000e180008000a00 */
[----:B------:R-:W1:Y:S01]  /*00f0*/  @!P0 LDC.64 R2, c[0x0][0x388] ;  /* 0x0000e200ff028b82 */ /* 0x000e620000000a00 */
[----:B------:R-:W-:-:S04]  /*0100*/  @!P0 IMAD R7, R0, UR6, R0 ;  /* 0x0000000600078c24 */ /* 0x000fc8000f8e0200 */
[----:B-1----:R-:W-:-:S05]  /*0110*/  @!P0 IMAD.WIDE.U32 R2, R7, 0x4, R2 ;  /* 0x0000000407028825 */ /* 0x002fca00078e0002 */
[----:B0-----:R0:W-:Y:S01]  /*0120*/  @!P0 STG.E desc[UR4][R2.64], RZ ;  /* 0x000000ff02008986 */ /* 0x0011e2000c101904 */
[----:B------:R-:W-:Y:S05]  /*0130*/  @!P0 EXIT ;  /* 0x000000000000894d */ /* 0x000fea0003800000 */
[----:B------:R-:W-:-:S13]  /*0140*/  ISETP.GE.AND P0, PT, R0, R5, PT ;  /* 0x000000050000720c */ /* 0x000fda0003f06270 */
[----:B------:R-:W-:Y:S05]  /*0150*/  @P0 BRA `(.L_x_0) ;  /* 0x0000000400b00947 */ /* 0x000fea0003800000 */
[----:B0-----:R-:W0:Y:S01]  /*0160*/  LDC.64 R2, c[0x0][0x380] ;  /* 0x0000e000ff027b82 */ /* 0x001e220000000a00 */
[----:B------:R-:W-:-:S04]  /*0170*/  IMAD R0, R0, UR6, R5 ;  /* 0x0000000600007c24 */ /* 0x000fc8000f8e0205 */
[----:B0-----:R-:W-:-:S06]  /*0180*/  IMAD.WIDE R2, R0, 0x4, R2 ;  /* 0x0000000400027825 */ /* 0x001fcc00078e0202 */
[----:B------:R-:W2:Y:S01]  /*0190*/  LDG.E R3, desc[UR4][R2.64] ;  /* 0x0000000402037981 */ /* 0x000ea2000c1e1900 */
[----:B------:R-:W-:Y:S01]  /*01a0*/  BSSY.RECONVERGENT B2, `(.L_x_1) ;  /* 0x0000063000027945 */ /* 0x000fe20003800200 */
[----:B------:R-:W-:Y:S01]  /*01b0*/  HFMA2 R5, -RZ, RZ, 0, 5.9604644775390625e-08 ;  /* 0x00000001ff057431 */ /* 0x000fe200000001ff */
[----:B--2---:R-:W-:-:S13]  /*01c0*/  ISETP.GE.AND P0, PT, R3, 0x1, PT ;  /* 0x000000010300780c */ /* 0x004fda0003f06270 */
[----:B------:R-:W-:Y:S05]  /*01d0*/  @!P0 BRA `(.L_x_2) ;  /* 0x00000004007c8947 */ /* 0x000fea0003800000 */
[C---:B------:R-:W-:Y:S01]  /*01e0*/  ISETP.GE.U32.AND P0, PT, R3.reuse, 0x4, PT ;  /* 0x000000040300780c */ /* 0x040fe20003f06070 */
[----:B------:R-:W-:Y:S01]  /*01f0*/  BSSY.RECONVERGENT B1, `(.L_x_3) ;  /* 0x0000055000017945 */ /* 0x000fe20003800200 */
[----:B------:R-:W-:Y:S02]  /*0200*/  LOP3.LUT R2, R3, 0x3, RZ, 0xc0, !PT ;  /* 0x0000000303027812 */ /* 0x000fe400078ec0ff */
[----:B------:R-:W-:Y:S02]  /*0210*/  MOV R4, 0x1 ;  /* 0x0000000100047802 */ /* 0x000fe40000000f00 */
[----:B------:R-:W-:-:S07]  /*0220*/  MOV R5, 0x1 ;  /* 0x0000000100057802 */ /* 0x000fce0000000f00 */
[----:B------:R-:W-:Y:S05]  /*0230*/  @!P0 BRA `(.L_x_4) ;  /* 0x0000000400408947 */ /* 0x000fea0003800000 */
[----:B------:R-:W-:Y:S01]  /*0240*/  LOP3.LUT R3, R3, 0x7ffffffc, RZ, 0xc0, !PT ;  /* 0x7ffffffc03037812 */ /* 0x000fe200078ec0ff */
[----:B------:R-:W-:Y:S01]  /*0250*/  BSSY.RECONVERGENT B0, `(.L_x_5) ;  /* 0x000004d000007945 */ /* 0x000fe20003800200 */
[----:B------:R-:W-:-:S03]  /*0260*/  MOV R5, 0x1 ;  /* 0x0000000100057802 */ /* 0x000fc60000000f00 */
[----:B------:R-:W-:Y:S02]  /*0270*/  IMAD.MOV R4, RZ, RZ, -R3 ;  /* 0x000000ffff047224 */ /* 0x000fe400078e0a03 */
[----:B------:R-:W-:-:S03]  /*0280*/  HFMA2 R3, -RZ, RZ, 0, 1.1920928955078125e-07 ;  /* 0x00000002ff037431 */ /* 0x000fc600000001ff */
[----:B------:R-:W-:-:S13]  /*0290*/  ISETP.GE.AND P0, PT, R4, RZ, PT ;  /* 0x000000ff0400720c */ /* 0x000fda0003f06270 */
[----:B------:R-:W-:Y:S05]  /*02a0*/  @P0 BRA `(.L_x_6) ;  /* 0x0000000000f40947 */ /* 0x000fea0003800000 */
[----:B------:R-:W-:Y:S01]  /*02b0*/  IMAD.MOV R6, RZ, RZ, -R4 ;  /* 0x000000ffff067224 */ /* 0x000fe200078e0a04 */
[----:B------:R-:W-:Y:S01]  /*02c0*/  BSSY.RECONVERGENT B3, `(.L_x_7) ;  /* 0x0000024000037945 */ /* 0x000fe20003800200 */
[----:B------:R-:W-:-:S03]  /*02d0*/  PLOP3.LUT P0, PT, PT, PT, PT, 0x80, 0x8 ;  /* 0x000000000008781c */ /* 0x000fc60003f0f070 */
[----:B------:R-:W-:-:S13]  /*02e0*/  ISETP.GT.AND P1, PT, R6, 0xc, PT ;  /* 0x0000000c0600780c */ /* 0x000fda0003f24270 */
[----:B------:R-:W-:Y:S05]  /*02f0*/  @!P1 BRA `(.L_x_8) ;  /* 0x0000000000809947 */ /* 0x000fea0003800000 */
[----:B------:R-:W-:-:S13]  /*0300*/  PLOP3.LUT P0, PT, PT, PT, PT, 0x8, 0x80 ;  /* 0x000000000080781c */ /* 0x000fda0003f0e170 */
.L_x_9:
[C---:B------:R-:W-:Y:S01]  /*0310*/  IADD3 R6, PT, PT, R3.reuse, -0x1, RZ ;  /* 0xffffffff03067810 */ /* 0x040fe20007ffe0ff */
[----:B------:R-:W-:Y:S01]  /*0320*/  VIADD R8, R3, 0x3 ;  /* 0x0000000303087836 */ /* 0x000fe20000000000 */
[----:B------:R-:W-:-:S03]  /*0330*/  IADD3 R4, PT, PT, R4, 0x10, RZ ;  /* 0x0000001004047810 */ /* 0x000fc60007ffe0ff */
[----:B------:R-:W-:Y:S01]  /*0340*/  IMAD R6, R6, R5, RZ ;  /* 0x0000000506067224 */ /* 0x000fe200078e02ff */
[----:B------:R-:W-:Y:S02]  /*0350*/  IADD3 R5, PT, PT, R3, 0x2, RZ ;  /* 0x0000000203057810 */ /* 0x000fe40007ffe0ff */
[----:B------:R-:W-:Y:S01]  /*0360*/  ISETP.GE.AND P1, PT, R4, -0xc, PT ;  /* 0xfffffff40400780c */ /* 0x000fe20003f26270 */
[----:B------:R-:W-:-:S04]  /*0370*/  IMAD R6, R6, R3, RZ ;  /* 0x0000000306067224 */ /* 0x000fc800078e02ff */
[----:B------:R-:W-:-:S04]  /*0380*/  IMAD R6, R6, R3, R6 ;  /* 0x0000000306067224 */ /* 0x000fc800078e0206 */
[----:B------:R-:W-:Y:S01]  /*0390*/  IMAD R5, R5, R6, RZ ;  /* 0x0000000605057224 */ /* 0x000fe200078e02ff */
[----:B------:R-:W-:-:S03]  /*03a0*/  IADD3 R6, PT, PT, R3, 0x4, RZ ;  /* 0x0000000403067810 */ /* 0x000fc60007ffe0ff */
[----:B------:R-:W-:Y:S02]  /*03b0*/  IMAD R5, R5, R8, RZ ;  /* 0x0000000805057224 */ /* 0x000fe400078e02ff */
[C---:B------:R-:W-:Y:S02]  /*03c0*/  VIADD R8, R3.reuse, 0x7 ;  /* 0x0000000703087836 */ /* 0x040fe40000000000 */
[----:B------:R-:W-:Y:S01]  /*03d0*/  IMAD R7, R6, R5, RZ ;  /* 0x0000000506077224 */ /* 0x000fe200078e02ff */
[----:B------:R-:W-:-:S03]  /*03e0*/  IADD3 R5, PT, PT, R3, 0x6, RZ ;  /* 0x0000000603057810 */ /* 0x000fc60007ffe0ff */
[----:B------:R-:W-:-:S04]  /*03f0*/  IMAD R6, R6, R7, R7 ;  /* 0x0000000706067224 */ /* 0x000fc800078e0207 */
[----:B------:R-:W-:Y:S01]  /*0400*/  IMAD R5, R5, R6, RZ ;  /* 0x0000000605057224 */ /* 0x000fe200078e02ff */
[----:B------:R-:W-:-:S03]  /*0410*/  IADD3 R6, PT, PT, R3, 0x8, RZ ;  /* 0x0000000803067810 */ /* 0x000fc60007ffe0ff */
[----:B------:R-:W-:Y:S01]  /*0420*/  IMAD R5, R5, R8, RZ ;  /* 0x0000000805057224 */ /* 0x000fe200078e02ff */
[----:B------:R-:W-:-:S03]  /*0430*/  IADD3 R8, PT, PT, R3, 0xb, RZ ;  /* 0x0000000b03087810 */ /* 0x000fc60007ffe0ff */
[----:B------:R-:W-:Y:S01]  /*0440*/  IMAD R7, R6, R5, RZ ;  /* 0x0000000506077224 */ /* 0x000fe200078e02ff */
[----:B------:R-:W-:-:S03]  /*0450*/  IADD3 R5, PT, PT, R3, 0xa, RZ ;  /* 0x0000000a03057810 */ /* 0x000fc60007ffe0ff */
[----:B------:R-:W-:-:S04]  /*0460*/  IMAD R6, R6, R7, R7 ;  /* 0x0000000706067224 */ /* 0x000fc800078e0207 */
[----:B------:R-:W-:Y:S02]  /*0470*/  IMAD R5, R5, R6, RZ ;  /* 0x0000000605057224 */ /* 0x000fe400078e02ff */
[----:B------:R-:W-:Y:S02]  /*0480*/  VIADD R6, R3, 0xc ;  /* 0x0000000c03067836 */ /* 0x000fe40000000000 */
[----:B------:R-:W-:-:S04]  /*0490*/  IMAD R5, R5, R8, RZ ;  /* 0x0000000805057224 */ /* 0x000fc800078e02ff */
[C---:B------:R-:W-:Y:S01]  /*04a0*/  IMAD R7, R6.reuse, R5, RZ ;  /* 0x0000000506077224 */ /* 0x040fe200078e02ff */
[C---:B------:R-:W-:Y:S02]  /*04b0*/  IADD3 R5, PT, PT, R3.reuse, 0xe, RZ ;  /* 0x0000000e03057810 */ /* 0x040fe40007ffe0ff */
[----:B------:R-:W-:Y:S01]  /*04c0*/  IADD3 R3, PT, PT, R3, 0x10, RZ ;  /* 0x0000001003037810 */ /* 0x000fe20007ffe0ff */
[----:B------:R-:W-:-:S04]  /*04d0*/  IMAD R6, R6, R7, R7 ;  /* 0x0000000706067224 */ /* 0x000fc800078e0207 */
[----:B------:R-:W-:Y:S01]  /*04e0*/  IMAD R5, R5, R6, RZ ;  /* 0x0000000605057224 */ /* 0x000fe200078e02ff */
[----:B------:R-:W-:Y:S06]  /*04f0*/  @!P1 BRA `(.L_x_9) ;  /* 0xfffffffc00849947 */ /* 0x000fec000383ffff */
.L_x_8:
[----:B------:R-:W-:Y:S05]  /*0500*/  BSYNC.RECONVERGENT B3 ;  /* 0x0000000000037941 */ /* 0x000fea0003800200 */
.L_x_7:
[----:B------:R-:W-:Y:S01]  /*0510*/  IMAD.MOV R6, RZ, RZ, -R4 ;  /* 0x000000ffff067224 */ /* 0x000fe200078e0a04 */
[----:B------:R-:W-:Y:S04]  /*0520*/  BSSY.RECONVERGENT B3, `(.L_x_10) ;  /* 0x0000013000037945 */ /* 0x000fe80003800200 */
[----:B------:R-:W-:-:S13]  /*0530*/  ISETP.GT.AND P1, PT, R6, 0x4, PT ;  /* 0x000000040600780c */ /* 0x000fda0003f24270 */
[----:B------:R-:W-:Y:S05]  /*0540*/  @!P1 BRA `(.L_x_11) ;  /* 0x0000000000409947 */ /* 0x000fea0003800000 */
[C---:B------:R-:W-:Y:S02]  /*0550*/  IADD3 R6, PT, PT, R3.reuse, -0x1, RZ ;  /* 0xffffffff03067810 */ /* 0x040fe40007ffe0ff */
[----:B------:R-:W-:Y:S02]  /*0560*/  IADD3 R8, PT, PT, R3, 0x3, RZ ;  /* 0x0000000303087810 */ /* 0x000fe40007ffe0ff */
[----:B------:R-:W-:Y:S01]  /*0570*/  PLOP3.LUT P0, PT, PT, PT, PT, 0x8, 0x80 ;  /* 0x000000000080781c */ /* 0x000fe20003f0e170 */
[----:B------:R-:W-:Y:S01]  /*0580*/  IMAD R6, R5, R6, RZ ;  /* 0x0000000605067224 */ /* 0x000fe200078e02ff */
[C---:B------:R-:W-:Y:S02]  /*0590*/  IADD3 R5, PT, PT, R3.reuse, 0x2, RZ ;  /* 0x0000000203057810 */ /* 0x040fe40007ffe0ff */
[----:B------:R-:W-:Y:S01]  /*05a0*/  IADD3 R4, PT, PT, R4, 0x8, RZ ;  /* 0x0000000804047810 */ /* 0x000fe20007ffe0ff */
[----:B------:R-:W-:-:S04]  /*05b0*/  IMAD R6, R3, R6, RZ ;  /* 0x0000000603067224 */ /* 0x000fc800078e02ff */
        /* <DEDUP_REMOVED lines=8> */
[----:B------:R-:W-:-:S07]  /*0640*/  IMAD R5, R5, R6, RZ ;  /* 0x0000000605057224 */ /* 0x000fce00078e02ff */
.L_x_11:
[----:B------:R-:W-:Y:S05]  /*0650*/  BSYNC.RECONVERGENT B3 ;  /* 0x0000000000037941 */ /* 0x000fea0003800200 */
.L_x_10:
[----:B------:R-:W-:-:S13]  /*0660*/  ISETP.NE.OR P0, PT, R4, RZ, P0 ;  /* 0x000000ff0400720c */ /* 0x000fda0000705670 */
[----:B------:R-:W-:Y:S05]  /*0670*/  @!P0 BRA `(.L_x_12) ;  /* 0x0000000000288947 */ /* 0x000fea0003800000 */
.L_x_6:
[----:B------:R-:W-:Y:S01]  /*0680*/  IADD3 R4, PT, PT, R4, 0x4, RZ ;  /* 0x0000000404047810 */ /* 0x000fe20007ffe0ff */
[----:B------:R-:W-:-:S03]  /*0690*/  VIADD R6, R3, 0xffffffff ;  /* 0xffffffff03067836 */ /* 0x000fc60000000000 */
[----:B------:R-:W-:Y:S01]  /*06a0*/  ISETP.NE.AND P0, PT, R4, RZ, PT ;  /* 0x000000ff0400720c */ /* 0x000fe20003f05270 */
[----:B------:R-:W-:Y:S01]  /*06b0*/  IMAD R6, R6, R5, RZ ;  /* 0x0000000506067224 */ /* 0x000fe200078e02ff */
[----:B------:R-:W-:-:S03]  /*06c0*/  IADD3 R5, PT, PT, R3, 0x2, RZ ;  /* 0x0000000203057810 */ /* 0x000fc60007ffe0ff */
[----:B------:R-:W-:-:S04]  /*06d0*/  IMAD R6, R6, R3, RZ ;  /* 0x0000000306067224 */ /* 0x000fc800078e02ff */
[----:B------:R-:W-:Y:S01]  /*06e0*/  IMAD R6, R6, R3, R6 ;  /* 0x0000000306067224 */ /* 0x000fe200078e0206 */
[----:B------:R-:W-:-:S03]  /*06f0*/  IADD3 R3, PT, PT, R3, 0x4, RZ ;  /* 0x0000000403037810 */ /* 0x000fc60007ffe0ff */
[----:B------:R-:W-:Y:S01]  /*0700*/  IMAD R5, R5, R6, RZ ;  /* 0x0000000605057224 */ /* 0x000fe200078e02ff */
[----:B------:R-:W-:Y:S06]  /*0710*/  @P0 BRA `(.L_x_6) ;  /* 0xfffffffc00d80947 */ /* 0x000fec000383ffff */
.L_x_12:
[----:B------:R-:W-:Y:S05]  /*0720*/  BSYNC.RECONVERGENT B0 ;  /* 0x0000000000007941 */ /* 0x000fea0003800200 */
.L_x_5:
[----:B------:R-:W-:-:S07]  /*0730*/  VIADD R4, R3, 0xffffffff ;  /* 0xffffffff03047836 */ /* 0x000fce0000000000 */
.L_x_4:
[----:B------:R-:W-:Y:S05]  /*0740*/  BSYNC.RECONVERGENT B1 ;  /* 0x0000000000017941 */ /* 0x000fea0003800200 */
.L_x_3:
[----:B------:R-:W-:-:S13]  /*0750*/  ISETP.NE.AND P0, PT, R2, RZ, PT ;  /* 0x000000ff0200720c */ /* 0x000fda0003f05270 */
[----:B------:R-:W-:Y:S05]  /*0760*/  @!P0 BRA `(.L_x_2) ;  /* 0x0000000000188947 */ /* 0x000fea0003800000 */
[----:B------:R-:W-:-:S07]  /*0770*/  IADD3 R2, PT, PT, -R2, RZ, RZ ;  /* 0x000000ff02027210 */ /* 0x000fce0007ffe1ff */
.L_x_13:
[----:B------:R-:W-:Y:S01]  /*0780*/  IADD3 R2, PT, PT, R2, 0x1, RZ ;  /* 0x0000000102027810 */ /* 0x000fe20007ffe0ff */
[C---:B------:R-:W-:Y:S01]  /*0790*/  IMAD R5, R4.reuse, R5, RZ ;  /* 0x0000000504057224 */ /* 0x040fe200078e02ff */
[----:B------:R-:W-:Y:S02]  /*07a0*/  IADD3 R4, PT, PT, R4, 0x1, RZ ;  /* 0x0000000104047810 */ /* 0x000fe40007ffe0ff */
[----:B------:R-:W-:-:S13]  /*07b0*/  ISETP.NE.AND P0, PT, R2, RZ, PT ;  /* 0x000000ff0200720c */ /* 0x000fda0003f05270 */
[----:B------:R-:W-:Y:S05]  /*07c0*/  @P0 BRA `(.L_x_13) ;  /* 0xfffffffc00ec0947 */ /* 0x000fea000383ffff */
.L_x_2:
[----:B------:R-:W-:Y:S05]  /*07d0*/  BSYNC.RECONVERGENT B2 ;  /* 0x0000000000027941 */ /* 0x000fea0003800200 */
.L_x_1:
[----:B------:R-:W0:Y:S02]  /*07e0*/  LDC.64 R2, c[0x0][0x388] ;  /* 0x0000e200ff027b82 */ /* 0x000e240000000a00 */
[----:B0-----:R-:W-:-:S05]  /*07f0*/  IMAD.WIDE R2, R0, 0x4, R2 ;  /* 0x0000000400027825 */ /* 0x001fca00078e0202 */
[----:B------:R-:W-:Y:S01]  /*0800*/  STG.E desc[UR4][R2.64], R5 ;  /* 0x0000000502007986 */ /* 0x000fe2000c101904 */
[----:B------:R-:W-:Y:S05]  /*0810*/  EXIT ;  /* 0x000000000000794d */ /* 0x000fea0003800000 */
.L_x_0:
[----:B0-----:R-:W0:Y:S01]  /*0820*/  LDC.64 R2, c[0x0][0x380] ;  /* 0x0000e000ff027b82 */ /* 0x001e220000000a00 */
[----:B------:R-:W-:-:S07]  /*0830*/  IMAD R7, R0, UR6, R5 ;  /* 0x0000000600077c24 */ /* 0x000fce000f8e0205 */
[----:B------:R-:W1:Y:S01]  /*0840*/  LDC.64 R4, c[0x0][0x388] ;  /* 0x0000e200ff047b82 */ /* 0x000e620000000a00 */
[----:B0-----:R-:W-:-:S06]  /*0850*/  IMAD.WIDE.U32 R2, R7, 0x4, R2 ;  /* 0x0000000407027825 */ /* 0x001fcc00078e0002 */
[----:B------:R-:W2:Y:S01]  /*0860*/  LDG.E R2, desc[UR4][R2.64] ;  /* 0x0000000402027981 */ /* 0x000ea2000c1e1900 */
[----:B------:R-:W-:Y:S01]  /*0870*/  BSSY.RECONVERGENT B0, `(.L_x_14) ;  /* 0x000000d000007945 */ /* 0x000fe20003800200 */
[----:B-1----:R-:W-:-:S04]  /*0880*/  IMAD.WIDE.U32 R4, R7, 0x4, R4 ;  /* 0x0000000407047825 */ /* 0x002fc800078e0004 */
[----:B------:R-:W-:Y:S01]  /*0890*/  IMAD.MOV.U32 R7, RZ, RZ, RZ ;  /* 0x000000ffff077224 */ /* 0x000fe200078e00ff */
[----:B--2---:R-:W-:-:S13]  /*08a0*/  ISETP.GE.AND P0, PT, R2, 0x1, PT ;  /* 0x000000010200780c */ /* 0x004fda0003f06270 */
[----:B------:R-:W-:Y:S05]  /*08b0*/  @!P0 BRA `(.L_x_15) ;  /* 0x0000000000208947 */ /* 0x000fea0003800000 */
[----:B------:R-:W-:-:S07]  /*08c0*/  HFMA2 R7, -RZ, RZ, 0, 0 ;  /* 0x00000000ff077431 */ /* 0x000fce00000001ff */
.L_x_16:
[C---:B------:R-:W-:Y:S01]  /*08d0*/  IMAD.HI.U32 R0, R2.reuse, -0x33333333, RZ ;  /* 0xcccccccd02007827 */ /* 0x040fe200078e00ff */
[----:B------:R-:W-:-:S04]  /*08e0*/  ISETP.GT.U32.AND P0, PT, R2, 0x9, PT ;  /* 0x000000090200780c */ /* 0x000fc80003f04070 */
[----:B------:R-:W-:-:S05]  /*08f0*/  SHF.R.U32.HI R3, RZ, 0x3, R0 ;  /* 0x00000003ff037819 */ /* 0x000fca0000011600 */
[----:B------:R-:W-:Y:S01]  /*0900*/  IMAD R0, R3, -0xa, R2 ;  /* 0xfffffff603007824 */ /* 0x000fe200078e0202 */
[----:B------:R-:W-:-:S04]  /*0910*/  MOV R2, R3 ;  /* 0x0000000300027202 */ /* 0x000fc80000000f00 */
[----:B------:R-:W-:Y:S01]  /*0920*/  IADD3 R7, PT, PT, R0, R7, RZ ;  /* 0x0000000700077210 */ /* 0x000fe20007ffe0ff */
[----:B------:R-:W-:Y:S06]  /*0930*/  @P0 BRA `(.L_x_16) ;  /* 0xfffffffc00e40947 */ /* 0x000fec000383ffff */
.L_x_15:
[----:B------:R-:W-:Y:S05]  /*0940*/  BSYNC.RECONVERGENT B0 ;  /* 0x0000000000007941 */ /* 0x000fea0003800200 */
.L_x_14:
[----:B------:R-:W-:Y:S01]  /*0950*/  STG.E desc[UR4][R4.64], R7 ;  /* 0x0000000704007986 */ /* 0x000fe2000c101904 */
[----:B------:R-:W-:Y:S05]  /*0960*/  EXIT ;  /* 0x000000000000794d */ /* 0x000fea0003800000 */
.L_x_17:
[----:B------:R-:W-:-:S00]  /*0970*/  BRA `(.L_x_17) ;  /* 0xfffffffc00fc7947 */ /* 0x000fc0000383ffff */
[----:B------:R-:W-:-:S00]  /*0980*/  NOP ;  /* 0x0000000000007918 */ /* 0x000fc00000000000 */
[----:B------:R-:W-:-:S00]  /*0990*/  NOP ;  /* 0x0000000000007918 */ /* 0x000fc00000000000 */
[----:B------:R-:W-:-:S00]  /*09a0*/  NOP ;  /* 0x0000000000007918 */ /* 0x000fc00000000000 */
[----:B------:R-:W-:-:S00]  /*09b0*/  NOP ;  /* 0x0000000000007918 */ /* 0x000fc00000000000 */
[----:B------:R-:W-:-:S00]  /*09c0*/  NOP ;  /* 0x0000000000007918 */ /* 0x000fc00000000000 */
[----:B------:R-:W-:-:S00]  /*09d0*/  NOP ;  /* 0x0000000000007918 */ /* 0x000fc00000000000 */
[----:B------:R-:W-:-:S00]  /*09e0*/  NOP ;  /* 0x0000000000007918 */ /* 0x000fc00000000000 */
[----:B------:R-:W-:-:S00]  /*09f0*/  NOP ;  /* 0x0000000000007918 */ /* 0x000fc00000000000 */
.L_x_18:


//--------------------- .nv.shared.reserved.0     --------------------------
	.section	.nv.shared.reserved.0,"aw",@nobits
	.weak		__nv_reservedSMEM_offset_0_alias
	.size		__nv_reservedSMEM_offset_0_alias, 0, 64
	.other		__nv_reservedSMEM_offset_0_alias,@"STO_CUDA_RESERVED_SHARED STV_DEFAULT"
__nv_reservedSMEM_offset_0_alias:
	.zero		0
	.zero		64


//--------------------- .nv.constant0._Z13processMatrixPiS_i --------------------------
	.section	.nv.constant0._Z13processMatrixPiS_i,"a",@progbits
	.sectionflags	@""
	.align	4
.nv.constant0._Z13processMatrixPiS_i:
	.zero		916


//--------------------- SYMBOLS --------------------------

	.type		.nv.reservedSmem.offset0,@object
	.size		.nv.reservedSmem.offset0,0x4
